//
// Generated by NVIDIA NVVM Compiler
//
// Compiler Build ID: CL-36424714
// Cuda compilation tools, release 13.0, V13.0.88
// Based on NVVM 20.0.0
//

.version 9.0
.target sm_100
.address_size 64

	// .globl	_Z17_2Dstencil_globalPfS_S_PiS0_
.extern .shared .align 16 .b8 sharedOrig[];

.visible .entry _Z17_2Dstencil_globalPfS_S_PiS0_(
	.param .u64 .ptr .align 1 _Z17_2Dstencil_globalPfS_S_PiS0__param_0,
	.param .u64 .ptr .align 1 _Z17_2Dstencil_globalPfS_S_PiS0__param_1,
	.param .u64 .ptr .align 1 _Z17_2Dstencil_globalPfS_S_PiS0__param_2,
	.param .u64 .ptr .align 1 _Z17_2Dstencil_globalPfS_S_PiS0__param_3,
	.param .u64 .ptr .align 1 _Z17_2Dstencil_globalPfS_S_PiS0__param_4
)
{
	.reg .pred 	%p<7>;
	.reg .b16 	%rs<10>;
	.reg .b32 	%r<70>;
	.reg .b32 	%f<69>;
	.reg .b64 	%rd<17>;

	ld.param.u64 	%rd5, [_Z17_2Dstencil_globalPfS_S_PiS0__param_0];
	ld.param.u64 	%rd6, [_Z17_2Dstencil_globalPfS_S_PiS0__param_1];
	ld.param.u64 	%rd7, [_Z17_2Dstencil_globalPfS_S_PiS0__param_2];
	ld.param.u64 	%rd8, [_Z17_2Dstencil_globalPfS_S_PiS0__param_3];
	ld.param.u64 	%rd9, [_Z17_2Dstencil_globalPfS_S_PiS0__param_4];
	cvta.to.global.u64 	%rd1, %rd7;
	cvta.to.global.u64 	%rd2, %rd8;
	cvta.to.global.u64 	%rd3, %rd9;
	mov.u32 	%r1, %tid.x;
	mov.u32 	%r20, %ctaid.x;
	shl.b32 	%r2, %r20, 5;
	mov.u32 	%r3, %tid.y;
	mov.u32 	%r21, %ctaid.y;
	shl.b32 	%r4, %r21, 5;
	shl.b32 	%r22, %r3, 5;
	add.s32 	%r69, %r22, %r1;
	setp.gt.u32 	%p1, %r69, 1155;
	@%p1 bra 	$L__BB0_3;
	shl.b32 	%r23, %r3, 7;
	shl.b32 	%r24, %r1, 2;
	add.s32 	%r25, %r23, %r24;
	mov.u32 	%r26, sharedOrig;
	add.s32 	%r68, %r26, %r25;
	cvt.u16.u32 	%rs4, %r3;
	shl.b16 	%rs5, %rs4, 5;
	cvt.u16.u32 	%rs6, %r1;
	add.s16 	%rs9, %rs5, %rs6;
	cvt.u32.u16 	%r66, %rs9;
	add.s32 	%r27, %r2, %r66;
	add.s32 	%r67, %r27, -1;
	sub.s32 	%r65, -95, %r27;
	cvta.to.global.u64 	%rd4, %rd5;
$L__BB0_2:
	mul.hi.u32 	%r28, %r66, -252645135;
	shr.u32 	%r29, %r28, 5;
	mul.lo.s32 	%r30, %r29, 34;
	sub.s32 	%r31, %r67, %r30;
	min.s32 	%r32, %r31, 95;
	max.s32 	%r33, %r31, 0;
	add.s32 	%r34, %r32, %r33;
	add.s32 	%r35, %r34, %r65;
	add.s32 	%r36, %r35, %r30;
	add.s32 	%r37, %r4, %r29;
	min.u32 	%r38, %r37, 96;
	mul.hi.u16 	%rs7, %rs9, -3855;
	shr.u16 	%rs8, %rs7, 5;
	cvt.u32.u16 	%r39, %rs8;
	add.s32 	%r40, %r4, %r39;
	setp.eq.s32 	%p2, %r40, 0;
	selp.u32 	%r41, 1, 0, %p2;
	add.s32 	%r42, %r38, %r41;
	mad.lo.s32 	%r43, %r42, 96, %r36;
	atom.global.add.u32 	%r44, [%rd3], 2;
	atom.global.add.u32 	%r45, [%rd2], 2;
	mul.wide.s32 	%rd10, %r43, 4;
	add.s64 	%rd11, %rd4, %rd10;
	ld.global.f32 	%f1, [%rd11];
	st.shared.f32 	[%r68], %f1;
	add.s64 	%rd12, %rd1, %rd10;
	ld.global.f32 	%f2, [%rd12];
	st.shared.f32 	[%r68+9248], %f2;
	add.s32 	%r15, %r69, 1024;
	add.s32 	%r68, %r68, 4096;
	add.s16 	%rs9, %rs9, 1024;
	add.s32 	%r67, %r67, 1024;
	add.s32 	%r66, %r66, 1024;
	add.s32 	%r65, %r65, -1024;
	setp.lt.u32 	%p3, %r69, 132;
	mov.u32 	%r69, %r15;
	@%p3 bra 	$L__BB0_2;
$L__BB0_3:
	add.s32 	%r46, %r2, %r1;
	bar.sync 	0;
	cvta.to.global.u64 	%rd13, %rd6;
	shr.s32 	%r47, %r46, 31;
	shr.u32 	%r48, %r47, 27;
	add.s32 	%r49, %r46, %r48;
	and.b32  	%r50, %r49, 1073741792;
	sub.s32 	%r51, %r46, %r50;
	and.b32  	%r52, %r3, 31;
	mad.lo.s32 	%r53, %r52, 34, %r51;
	shl.b32 	%r54, %r53, 2;
	mov.u32 	%r55, sharedOrig;
	add.s32 	%r56, %r54, %r55;
	ld.shared.f32 	%f3, [%r56+140];
	ld.shared.f32 	%f4, [%r56+9388];
	mov.f32 	%f5, 0f3EFE3DC5;
	cvt.sat.f32.f32 	%f6, %f5;
	mov.f32 	%f7, 0f4B400001;
	mov.f32 	%f8, 0f437C0000;
	fma.rm.f32 	%f9, %f6, %f8, %f7;
	add.f32 	%f10, %f9, 0fCB40007F;
	neg.f32 	%f11, %f10;
	fma.rn.f32 	%f12, 0fBF19999A, 0f3FB8AA3B, %f11;
	fma.rn.f32 	%f13, 0fBF19999A, 0f32A57060, %f12;
	mov.b32 	%r57, %f9;
	shl.b32 	%r58, %r57, 23;
	mov.b32 	%f14, %r58;
	ex2.approx.ftz.f32 	%f15, %f13;
	mul.f32 	%f16, %f15, %f14;
	mov.f32 	%f17, 0f3F800000;
	sub.f32 	%f18, %f17, %f16;
	rcp.rn.f32 	%f19, %f18;
	sub.f32 	%f20, %f19, %f4;
	setp.gt.f32 	%p4, %f3, 0f3F800000;
	selp.f32 	%f21, 0f3F800000, 0f00000000, %p4;
	mul.f32 	%f22, %f20, %f21;
	sub.f32 	%f23, %f17, %f21;
	mul.f32 	%f24, %f4, %f23;
	sub.f32 	%f25, %f22, %f24;
	div.rn.f32 	%f26, %f25, 0f437A0000;
	mul.f32 	%f27, %f4, %f4;
	add.f32 	%f28, %f3, 0fC0400000;
	abs.f32 	%f29, %f28;
	mul.f32 	%f30, %f29, 0f4038AA3B;
	ex2.approx.ftz.f32 	%f31, %f30;
	add.f32 	%f32, %f31, 0f3F800000;
	rcp.approx.ftz.f32 	%f33, %f32;
	fma.rn.f32 	%f34, %f33, 0fC0000000, 0f3F800000;
	setp.ge.f32 	%p5, %f29, 0f41102CB4;
	selp.f32 	%f35, 0f3F800000, %f34, %p5;
	copysign.f32 	%f36, %f28, %f35;
	mul.f32 	%f37, %f28, %f28;
	fma.rn.f32 	%f38, %f37, 0f3C80F082, 0fBD563CAE;
	fma.rn.f32 	%f39, %f38, %f37, 0f3E085941;
	fma.rn.f32 	%f40, %f39, %f37, 0fBEAAA9ED;
	fma.rn.f32 	%f41, %f40, %f37, 0f00000000;
	fma.rn.f32 	%f42, %f41, %f28, %f28;
	setp.ge.f32 	%p6, %f29, 0f3F19999A;
	selp.f32 	%f43, %f36, %f42, %p6;
	sub.f32 	%f44, %f17, %f43;
	mul.f32 	%f45, %f3, %f44;
	mul.f32 	%f46, %f3, %f45;
	mul.f32 	%f47, %f46, 0f3F000000;
	mov.f32 	%f48, 0f3FC54FDF;
	sub.f32 	%f49, %f48, %f27;
	mul.f32 	%f50, %f49, %f47;
	sub.f32 	%f51, %f50, %f3;
	div.rn.f32 	%f52, %f51, 0f40A00000;
	ld.shared.f32 	%f53, [%r56+144];
	sub.f32 	%f54, %f53, %f3;
	ld.shared.f32 	%f55, [%r56+136];
	sub.f32 	%f56, %f3, %f55;
	ld.shared.f32 	%f57, [%r56+276];
	sub.f32 	%f58, %f57, %f3;
	ld.shared.f32 	%f59, [%r56+4];
	sub.f32 	%f60, %f3, %f59;
	sub.f32 	%f61, %f54, %f56;
	add.f32 	%f62, %f61, %f58;
	sub.f32 	%f63, %f62, %f60;
	fma.rn.f32 	%f64, %f52, 0f3D4CCCCD, %f3;
	mul.f32 	%f65, %f63, 0f3D4CCCCD;
	mul.f32 	%f66, %f65, 0f3A83126F;
	fma.rn.f32 	%f67, %f66, 0f42800000, %f64;
	fma.rn.f32 	%f68, %f26, 0f3D4CCCCD, %f4;
	st.shared.f32 	[%r56+9388], %f68;
	add.s32 	%r59, %r4, %r3;
	mad.lo.s32 	%r60, %r59, 96, %r46;
	mul.wide.s32 	%rd14, %r60, 4;
	add.s64 	%rd15, %rd13, %rd14;
	st.global.f32 	[%rd15], %f67;
	atom.global.add.u32 	%r61, [%rd3], 1;
	atom.global.add.u32 	%r62, [%rd2], 7;
	atom.global.add.u32 	%r63, [%rd3], 1;
	atom.global.add.u32 	%r64, [%rd2], 1;
	add.s64 	%rd16, %rd1, %rd14;
	st.global.f32 	[%rd16], %f68;
	ret;

}


// ===== COMPILED SASS (sm_100) =====

	.target	sm_100

	.elftype	@"ET_EXEC"


//--------------------- .note.nv.tkinfo           --------------------------
	.section	.note.nv.tkinfo,"",@"SHT_NOTE"
	.sectionflags	@"SHF_NOTE_NV_TKINFO"
	.tkinfo
        /*0018*/ 	.word	0x00000002
        /*0030*/ 	.string	""
        /*0030*/ 	.string	"ptxas"
        /*0030*/ 	.string	"Cuda compilation tools, release 13.0, V13.0.88"
        /*0030*/ 	.string	"Build cuda_13.0.r13.0/compiler.36424714_0"
        /*0030*/ 	.string	"-arch sm_100 -m 64 "



//--------------------- .note.nv.cuinfo           --------------------------
	.section	.note.nv.cuinfo,"",@"SHT_NOTE"
	.sectionflags	@"SHF_NOTE_NV_CUINFO"
        /*0018*/ 	.short	0x0002
        /*001a*/ 	.short	0x0064
        /*001c*/ 	.short	0x0082
	.zero		2


//--------------------- .nv.info                  --------------------------
	.section	.nv.info,"",@"SHT_CUDA_INFO"
	.align	4


	//----- nvinfo : EIATTR_REGCOUNT
	.align		4
        /*0000*/ 	.byte	0x04, 0x2f
        /*0002*/ 	.short	(.L_1 - .L_0)
	.align		4
.L_0:
        /*0004*/ 	.word	index@(_Z17_2Dstencil_globalPfS_S_PiS0_)
        /*0008*/ 	.word	0x0000001b


	//----- nvinfo : EIATTR_FRAME_SIZE
	.align		4
.L_1:
        /*000c*/ 	.byte	0x04, 0x11
        /*000e*/ 	.short	(.L_3 - .L_2)
	.align		4
.L_2:
        /*0010*/ 	.word	index@($__internal_1_$__cuda_sm3x_div_rn_noftz_f32_slowpath)
        /*0014*/ 	.word	0x00000000


	//----- nvinfo : EIATTR_FRAME_SIZE
	.align		4
.L_3:
        /*0018*/ 	.byte	0x04, 0x11
        /*001a*/ 	.short	(.L_5 - .L_4)
	.align		4
.L_4:
        /*001c*/ 	.word	index@($__internal_0_$__cuda_sm20_rcp_rn_f32_slowpath)
        /*0020*/ 	.word	0x00000000


	//----- nvinfo : EIATTR_FRAME_SIZE
	.align		4
.L_5:
        /*0024*/ 	.byte	0x04, 0x11
        /*0026*/ 	.short	(.L_7 - .L_6)
	.align		4
.L_6:
        /*0028*/ 	.word	index@(_Z17_2Dstencil_globalPfS_S_PiS0_)
        /*002c*/ 	.word	0x00000000


	//----- nvinfo : EIATTR_MIN_STACK_SIZE
	.align		4
.L_7:
        /*0030*/ 	.byte	0x04, 0x12
        /*0032*/ 	.short	(.L_9 - .L_8)
	.align		4
.L_8:
        /*0034*/ 	.word	index@(_Z17_2Dstencil_globalPfS_S_PiS0_)
        /*0038*/ 	.word	0x00000000
.L_9:


//--------------------- .nv.compat                --------------------------
	.section	.nv.compat,"",@"SHT_CUDA_COMPAT_INFO"
	.align	4
        /*0000*/ 	.byte	0x02, 0x09, 0x00, 0x00, 0x02, 0x02, 0x01, 0x00, 0x02, 0x05, 0x05, 0x00, 0x03, 0x07, 0x01, 0x01
        /*0010*/ 	.byte	0x02, 0x03, 0x00, 0x00, 0x02, 0x06, 0x01, 0x00, 0x04, 0x0b, 0x08, 0x00, 0x01, 0x00, 0x00, 0x00
        /*0020*/ 	.byte	0x00, 0x00, 0x00, 0x00


//--------------------- .nv.info._Z17_2Dstencil_globalPfS_S_PiS0_ --------------------------
	.section	.nv.info._Z17_2Dstencil_globalPfS_S_PiS0_,"",@"SHT_CUDA_INFO"
	.sectionflags	@""
	.align	4


	//----- nvinfo : EIATTR_CUDA_API_VERSION
	.align		4
        /*0000*/ 	.byte	0x04, 0x37
        /*0002*/ 	.short	(.L_11 - .L_10)
.L_10:
        /*0004*/ 	.word	0x00000082


	//----- nvinfo : EIATTR_KPARAM_INFO
	.align		4
.L_11:
        /*0008*/ 	.byte	0x04, 0x17
        /*000a*/ 	.short	(.L_13 - .L_12)
.L_12:
        /*000c*/ 	.word	0x00000000
        /*0010*/ 	.short	0x0004
        /*0012*/ 	.short	0x0020
        /*0014*/ 	.byte	0x00, 0xf5, 0x21, 0x00


	//----- nvinfo : EIATTR_KPARAM_INFO
	.align		4
.L_13:
        /*0018*/ 	.byte	0x04, 0x17
        /*001a*/ 	.short	(.L_15 - .L_14)
.L_14:
        /*001c*/ 	.word	0x00000000
        /*0020*/ 	.short	0x0003
        /*0022*/ 	.short	0x0018
        /*0024*/ 	.byte	0x00, 0xf5, 0x21, 0x00


	//----- nvinfo : EIATTR_KPARAM_INFO
	.align		4
.L_15:
        /*0028*/ 	.byte	0x04, 0x17
        /*002a*/ 	.short	(.L_17 - .L_16)
.L_16:
        /*002c*/ 	.word	0x00000000
        /*0030*/ 	.short	0x0002
        /*0032*/ 	.short	0x0010
        /*0034*/ 	.byte	0x00, 0xf5, 0x21, 0x00


	//----- nvinfo : EIATTR_KPARAM_INFO
	.align		4
.L_17:
        /*0038*/ 	.byte	0x04, 0x17
        /*003a*/ 	.short	(.L_19 - .L_18)
.L_18:
        /*003c*/ 	.word	0x00000000
        /*0040*/ 	.short	0x0001
        /*0042*/ 	.short	0x0008
        /*0044*/ 	.byte	0x00, 0xf5, 0x21, 0x00


	//----- nvinfo : EIATTR_KPARAM_INFO
	.align		4
.L_19:
        /*0048*/ 	.byte	0x04, 0x17
        /*004a*/ 	.short	(.L_21 - .L_20)
.L_20:
        /*004c*/ 	.word	0x00000000
        /*0050*/ 	.short	0x0000
        /*0052*/ 	.short	0x0000
        /*0054*/ 	.byte	0x00, 0xf5, 0x21, 0x00


	//----- nvinfo : EIATTR_SPARSE_MMA_MASK
	.align		4
.L_21:
        /*0058*/ 	.byte	0x03, 0x50
        /*005a*/ 	.short	0x0000


	//----- nvinfo : EIATTR_MAXREG_COUNT
	.align		4
        /*005c*/ 	.byte	0x03, 0x1b
        /*005e*/ 	.short	0x00ff


	//----- nvinfo : EIATTR_NUM_BARRIERS
	.align		4
        /*0060*/ 	.byte	0x02, 0x4c
        /*0062*/ 	.byte	0x01
	.zero		1


	//----- nvinfo : EIATTR_MERCURY_ISA_VERSION
	.align		4
        /*0064*/ 	.byte	0x03, 0x5f
        /*0066*/ 	.short	0x0101


	//----- nvinfo : EIATTR_INT_WARP_WIDE_INSTR_OFFSETS
	.align		4
        /*0068*/ 	.byte	0x04, 0x31
        /*006a*/ 	.short	(.L_23 - .L_22)


	//   ....[0]....
.L_22:
        /*006c*/ 	.word	0x000001e0


	//   ....[1]....
        /*0070*/ 	.word	0x00000a10


	//----- nvinfo : EIATTR_VRC_CTA_INIT_COUNT
	.align		4
.L_23:
        /*0074*/ 	.byte	0x02, 0x4a
	.zero		1
	.zero		1


	//----- nvinfo : EIATTR_EXIT_INSTR_OFFSETS
	.align		4
        /*0078*/ 	.byte	0x04, 0x1c
        /*007a*/ 	.short	(.L_25 - .L_24)


	//   ....[0]....
.L_24:
        /*007c*/ 	.word	0x00000c10


	//----- nvinfo : EIATTR_CRS_STACK_SIZE
	.align		4
.L_25:
        /*0080*/ 	.byte	0x04, 0x1e
        /*0082*/ 	.short	(.L_27 - .L_26)
.L_26:
        /*0084*/ 	.word	0x00000000


	//----- nvinfo : EIATTR_CBANK_PARAM_SIZE
	.align		4
.L_27:
        /*0088*/ 	.byte	0x03, 0x19
        /*008a*/ 	.short	0x0028


	//----- nvinfo : EIATTR_PARAM_CBANK
	.align		4
        /*008c*/ 	.byte	0x04, 0x0a
        /*008e*/ 	.short	(.L_29 - .L_28)
	.align		4
.L_28:
        /*0090*/ 	.word	index@(.nv.constant0._Z17_2Dstencil_globalPfS_S_PiS0_)
        /*0094*/ 	.short	0x0380
        /*0096*/ 	.short	0x0028


	//----- nvinfo : EIATTR_SW_WAR
	.align		4
.L_29:
        /*0098*/ 	.byte	0x04, 0x36
        /*009a*/ 	.short	(.L_31 - .L_30)
.L_30:
        /*009c*/ 	.word	0x00000008
.L_31:


//--------------------- .nv.callgraph             --------------------------
	.section	.nv.callgraph,"",@"SHT_CUDA_CALLGRAPH"
	.align	4
	.sectionentsize	8
	.align		4
        /*0000*/ 	.word	0x00000000
	.align		4
        /*0004*/ 	.word	0xffffffff
	.align		4
        /*0008*/ 	.word	0x00000000
	.align		4
        /*000c*/ 	.word	0xfffffffe
	.align		4
        /*0010*/ 	.word	0x00000000
	.align		4
        /*0014*/ 	.word	0xfffffffd
	.align		4
        /*0018*/ 	.word	0x00000000
	.align		4
        /*001c*/ 	.word	0xfffffffc


//--------------------- .text._Z17_2Dstencil_globalPfS_S_PiS0_ --------------------------
	.section	.text._Z17_2Dstencil_globalPfS_S_PiS0_,"ax",@progbits
	.align	128
        .global         _Z17_2Dstencil_globalPfS_S_PiS0_
        .type           _Z17_2Dstencil_globalPfS_S_PiS0_,@function
        .size           _Z17_2Dstencil_globalPfS_S_PiS0_,(.L_x_24 - _Z17_2Dstencil_globalPfS_S_PiS0_)
        .other          _Z17_2Dstencil_globalPfS_S_PiS0_,@"STO_CUDA_ENTRY STV_DEFAULT"
_Z17_2Dstencil_globalPfS_S_PiS0_:
.text._Z17_2Dstencil_globalPfS_S_PiS0_:
[----:B------:R-:W-:Y:S01]  /*0000*/  LDC R1, c[0x0][0x37c] ;  /* 0x0000df00ff017b82 */ /* 0x000fe20000000800 */
[----:B------:R-:W0:Y:S01]  /*0010*/  S2R R4, SR_TID.X ;  /* 0x0000000000047919 */ /* 0x000e220000002100 */
[----:B------:R-:W1:Y:S01]  /*0020*/  LDCU.64 UR6, c[0x0][0x358] ;  /* 0x00006b00ff0677ac */ /* 0x000e620008000a00 */
[----:B------:R-:W0:Y:S01]  /*0030*/  S2R R5, SR_TID.Y ;  /* 0x0000000000057919 */ /* 0x000e220000002200 */
[----:B------:R-:W2:Y:S01]  /*0040*/  S2R R21, SR_CTAID.X ;  /* 0x0000000000157919 */ /* 0x000ea20000002500 */
[----:B------:R-:W3:Y:S01]  /*0050*/  S2R R2, SR_CTAID.Y ;  /* 0x0000000000027919 */ /* 0x000ee20000002600 */
[--C-:B0-----:R-:W-:Y:S02]  /*0060*/  IMAD R19, R5, 0x20, R4.reuse ;  /* 0x0000002005137824 */ /* 0x101fe400078e0204 */
[----:B--2---:R-:W-:-:S03]  /*0070*/  IMAD R4, R21, 0x20, R4 ;  /* 0x0000002015047824 */ /* 0x004fc600078e0204 */
[----:B------:R-:W-:Y:S02]  /*0080*/  ISETP.GT.U32.AND P0, PT, R19, 0x483, PT ;  /* 0x000004831300780c */ /* 0x000fe40003f04070 */
[----:B---3--:R-:W-:-:S11]  /*0090*/  SHF.L.U32 R2, R2, 0x5, RZ ;  /* 0x0000000502027819 */ /* 0x008fd600000006ff */
[----:B-1----:R-:W-:Y:S05]  /*00a0*/  @P0 BRA `(.L_x_0) ;  /* 0x0000000000d00947 */ /* 0x002fea0003800000 */
[----:B------:R-:W0:Y:S01]  /*00b0*/  S2UR UR5, SR_CgaCtaId ;  /* 0x00000000000579c3 */ /* 0x000e220000008800 */
[C---:B------:R-:W-:Y:S01]  /*00c0*/  LOP3.LUT R0, R19.reuse, 0xffff, RZ, 0xc0, !PT ;  /* 0x0000ffff13007812 */ /* 0x040fe200078ec0ff */
[----:B------:R-:W-:Y:S01]  /*00d0*/  UMOV UR4, 0x400 ;  /* 0x0000040000047882 */ /* 0x000fe20000000000 */
[----:B------:R-:W-:-:S03]  /*00e0*/  PRMT R3, R19, 0x7610, R3 ;  /* 0x0000761013037816 */ /* 0x000fc60000000003 */
[----:B------:R-:W-:Y:S02]  /*00f0*/  IMAD R21, R21, 0x20, R0 ;  /* 0x0000002015157824 */ /* 0x000fe400078e0200 */
[----:B------:R-:W1:Y:S02]  /*0100*/  LDC.64 R12, c[0x0][0x3a0] ;  /* 0x0000e800ff0c7b82 */ /* 0x000e640000000a00 */
[C---:B------:R-:W-:Y:S01]  /*0110*/  VIADD R18, R21.reuse, 0xffffffff ;  /* 0xffffffff15127836 */ /* 0x040fe20000000000 */
[----:B------:R-:W-:-:S05]  /*0120*/  IADD3 R21, PT, PT, -R21, -0x5f, RZ ;  /* 0xffffffa115157810 */ /* 0x000fca0007ffe1ff */
[----:B------:R-:W2:Y:S08]  /*0130*/  LDC.64 R10, c[0x0][0x398] ;  /* 0x0000e600ff0a7b82 */ /* 0x000eb00000000a00 */
[----:B------:R-:W3:Y:S01]  /*0140*/  LDC.64 R8, c[0x0][0x390] ;  /* 0x0000e400ff087b82 */ /* 0x000ee20000000a00 */
[----:B0-----:R-:W-:-:S06]  /*0150*/  ULEA UR4, UR5, UR4, 0x18 ;  /* 0x0000000405047291 */ /* 0x001fcc000f8ec0ff */
[----:B------:R-:W-:Y:S01]  /*0160*/  LEA R20, R19, UR4, 0x2 ;  /* 0x0000000413147c11 */ /* 0x000fe2000f8e10ff */
[----:B------:R-:W0:Y:S06]  /*0170*/  LDC.64 R6, c[0x0][0x380] ;  /* 0x0000e000ff067b82 */ /* 0x000e2c0000000a00 */
.L_x_1:
[----:B------:R-:W4:Y:S01]  /*0180*/  S2R R23, SR_LANEID ;  /* 0x0000000000177919 */ /* 0x000f220000000000 */
[----:B------:R-:W-:Y:S01]  /*0190*/  LOP3.LUT R15, R3, 0xffff, RZ, 0xc0, !PT ;  /* 0x0000ffff030f7812 */ /* 0x000fe200078ec0ff */
[----:B------:R-:W-:Y:S01]  /*01a0*/  IMAD.HI.U32 R14, R0, -0xf0f0f0f, RZ ;  /* 0xf0f0f0f1000e7827 */ /* 0x000fe200078e00ff */
[----:B------:R-:W-:Y:S05]  /*01b0*/  YIELD ;  /* 0x0000000000007946 */ /* 0x000fea0003800000 */
[----:B------:R-:W-:Y:S01]  /*01c0*/  IMAD R17, R15, 0xf0f1, RZ ;  /* 0x0000f0f10f117824 */ /* 0x000fe200078e02ff */
[----:B------:R-:W-:Y:S01]  /*01d0*/  SHF.R.U32.HI R15, RZ, 0x5, R14 ;  /* 0x00000005ff0f7819 */ /* 0x000fe2000001160e */
[----:B------:R-:W-:-:S02]  /*01e0*/  VOTEU.ANY UR4, UPT, PT ;  /* 0x0000000000047886 */ /* 0x000fc400038e0100 */
[----:B------:R-:W5:Y:S01]  /*01f0*/  POPC R22, UR4 ;  /* 0x0000000400167d09 */ /* 0x000f620008000000 */
[----:B------:R-:W-:Y:S01]  /*0200*/  LEA.HI R16, R17, R2, RZ, 0xb ;  /* 0x0000000211107211 */ /* 0x000fe200078f58ff */
[----:B------:R-:W-:Y:S01]  /*0210*/  IMAD R14, R15, -0x22, R18 ;  /* 0xffffffde0f0e7824 */ /* 0x000fe200078e0212 */
[----:B------:R-:W-:Y:S01]  /*0220*/  UFLO.U32 UR4, UR4 ;  /* 0x00000004000472bd */ /* 0x000fe200080e0000 */
[----:B------:R-:W-:Y:S02]  /*0230*/  VIADDMNMX.U32 R24, R2, R15, 0x60, PT ;  /* 0x0000006002187446 */ /* 0x000fe4000380000f */
[----:B------:R-:W-:Y:S02]  /*0240*/  ISETP.NE.AND P0, PT, R16, RZ, PT ;  /* 0x000000ff1000720c */ /* 0x000fe40003f05270 */
[----:B------:R-:W-:Y:S02]  /*0250*/  VIMNMX R16, PT, PT, R14, 0x5f, PT ;  /* 0x0000005f0e107848 */ /* 0x000fe40003fe0100 */
[----:B------:R-:W-:-:S02]  /*0260*/  VIMNMX R14, PT, PT, RZ, R14, !PT ;  /* 0x0000000eff0e7248 */ /* 0x000fc40007fe0100 */
[----:B------:R-:W-:Y:S02]  /*0270*/  IADD3 R17, PT, PT, R24, 0x1, RZ ;  /* 0x0000000118117810 */ /* 0x000fe40007ffe0ff */
[----:B------:R-:W-:-:S05]  /*0280*/  IADD3 R14, PT, PT, R21, R16, R14 ;  /* 0x00000010150e7210 */ /* 0x000fca0007ffe00e */
[----:B------:R-:W-:Y:S01]  /*0290*/  @P0 IMAD.MOV R17, RZ, RZ, R24 ;  /* 0x000000ffff110224 */ /* 0x000fe200078e0218 */
[----:B----4-:R-:W-:Y:S01]  /*02a0*/  ISETP.EQ.U32.AND P1, PT, R23, UR4, PT ;  /* 0x0000000417007c0c */ /* 0x010fe2000bf22070 */
[----:B------:R-:W-:Y:S02]  /*02b0*/  IMAD R14, R15, 0x22, R14 ;  /* 0x000000220f0e7824 */ /* 0x000fe400078e020e */
[----:B-----5:R-:W-:Y:S02]  /*02c0*/  IMAD.SHL.U32 R23, R22, 0x2, RZ ;  /* 0x0000000216177824 */ /* 0x020fe400078e00ff */
[----:B------:R-:W-:-:S04]  /*02d0*/  IMAD R17, R17, 0x60, R14 ;  /* 0x0000006011117824 */ /* 0x000fc800078e020e */
[----:B0-----:R-:W-:-:S04]  /*02e0*/  IMAD.WIDE R14, R17, 0x4, R6 ;  /* 0x00000004110e7825 */ /* 0x001fc800078e0206 */
[----:B---3--:R-:W-:Y:S01]  /*02f0*/  IMAD.WIDE R16, R17, 0x4, R8 ;  /* 0x0000000411107825 */ /* 0x008fe200078e0208 */
[----:B-1----:R-:W-:Y:S04]  /*0300*/  @P1 REDG.E.ADD.STRONG.GPU desc[UR6][R12.64], R23 ;  /* 0x000000170c00198e */ /* 0x002fe8000c12e106 */
[----:B--2---:R-:W-:Y:S04]  /*0310*/  @P1 REDG.E.ADD.STRONG.GPU desc[UR6][R10.64], R23 ;  /* 0x000000170a00198e */ /* 0x004fe8000c12e106 */
[----:B------:R-:W2:Y:S04]  /*0320*/  LDG.E R15, desc[UR6][R14.64] ;  /* 0x000000060e0f7981 */ /* 0x000ea8000c1e1900 */
[----:B------:R-:W3:Y:S01]  /*0330*/  LDG.E R17, desc[UR6][R16.64] ;  /* 0x0000000610117981 */ /* 0x000ee2000c1e1900 */
[C---:B------:R-:W-:Y:S01]  /*0340*/  ISETP.GE.U32.AND P0, PT, R19.reuse, 0x84, PT ;  /* 0x000000841300780c */ /* 0x040fe20003f06070 */
[----:B------:R-:W-:Y:S01]  /*0350*/  VIADD R22, R19, 0x400 ;  /* 0x0000040013167836 */ /* 0x000fe20000000000 */
[----:B------:R-:W-:Y:S01]  /*0360*/  IADD3 R3, PT, PT, R3, 0x400, RZ ;  /* 0x0000040003037810 */ /* 0x000fe20007ffe0ff */
[----:B------:R-:W-:-:S02]  /*0370*/  VIADD R0, R0, 0x400 ;  /* 0x0000040000007836 */ /* 0x000fc40000000000 */
[----:B------:R-:W-:Y:S01]  /*0380*/  VIADD R18, R18, 0x400 ;  /* 0x0000040012127836 */ /* 0x000fe20000000000 */
[----:B------:R-:W-:Y:S01]  /*0390*/  MOV R19, R22 ;  /* 0x0000001600137202 */ /* 0x000fe20000000f00 */
[----:B------:R-:W-:Y:S01]  /*03a0*/  VIADD R21, R21, 0xfffffc00 ;  /* 0xfffffc0015157836 */ /* 0x000fe20000000000 */
[----:B--2---:R-:W-:Y:S04]  /*03b0*/  STS [R20], R15 ;  /* 0x0000000f14007388 */ /* 0x004fe80000000800 */
[----:B---3--:R0:W-:Y:S02]  /*03c0*/  STS [R20+0x2420], R17 ;  /* 0x0024201114007388 */ /* 0x0081e40000000800 */
[----:B0-----:R-:W-:Y:S01]  /*03d0*/  IADD3 R20, PT, PT, R20, 0x1000, RZ ;  /* 0x0000100014147810 */ /* 0x001fe20007ffe0ff */
[----:B------:R-:W-:Y:S06]  /*03e0*/  @!P0 BRA `(.L_x_1) ;  /* 0xfffffffc00648947 */ /* 0x000fec000383ffff */
.L_x_0:
[----:B------:R-:W-:Y:S05]  /*03f0*/  WARPSYNC.ALL ;  /* 0x0000000000007948 */ /* 0x000fea0003800000 */
[----:B------:R-:W0:Y:S01]  /*0400*/  S2UR UR5, SR_CgaCtaId ;  /* 0x00000000000579c3 */ /* 0x000e220000008800 */
[----:B------:R-:W-:Y:S01]  /*0410*/  SHF.R.S32.HI R3, RZ, 0x1f, R4 ;  /* 0x0000001fff037819 */ /* 0x000fe20000011404 */
[----:B------:R-:W-:Y:S02]  /*0420*/  IMAD.MOV.U32 R9, RZ, RZ, 0x3efe3dc5 ;  /* 0x3efe3dc5ff097424 */ /* 0x000fe400078e00ff */
[----:B------:R-:W-:Y:S02]  /*0430*/  HFMA2 R7, -RZ, RZ, 1.7744140625, -0.002735137939453125 ;  /* 0x3f19999aff077431 */ /* 0x000fe400000001ff */
[----:B------:R-:W-:Y:S01]  /*0440*/  IMAD.MOV.U32 R0, RZ, RZ, 0x437c0000 ;  /* 0x437c0000ff007424 */ /* 0x000fe200078e00ff */
[----:B------:R-:W-:Y:S01]  /*0450*/  LEA.HI R3, R3, R4, RZ, 0x5 ;  /* 0x0000000403037211 */ /* 0x000fe200078f28ff */
[----:B------:R-:W-:Y:S02]  /*0460*/  BAR.SYNC.DEFER_BLOCKING 0x0 ;  /* 0x0000000000007b1d */ /* 0x000fe40000010000 */
[----:B------:R-:W-:Y:S01]  /*0470*/  FFMA.RM R9, R9, R0, 12582913 ;  /* 0x4b40000109097423 */ /* 0x000fe20000004000 */
[----:B------:R-:W-:-:S02]  /*0480*/  LOP3.LUT R3, R3, 0x3fffffe0, RZ, 0xc0, !PT ;  /* 0x3fffffe003037812 */ /* 0x000fc400078ec0ff */
[----:B------:R-:W-:Y:S01]  /*0490*/  LOP3.LUT R0, R5, 0x1f, RZ, 0xc0, !PT ;  /* 0x0000001f05007812 */ /* 0x000fe200078ec0ff */
[----:B------:R-:W-:Y:S01]  /*04a0*/  FADD R6, R9, -12583039 ;  /* 0xcb40007f09067421 */ /* 0x000fe20000000000 */
[----:B------:R-:W-:Y:S01]  /*04b0*/  UMOV UR4, 0x400 ;  /* 0x0000040000047882 */ /* 0x000fe20000000000 */
[----:B------:R-:W-:Y:S02]  /*04c0*/  IMAD.IADD R3, R4, 0x1, -R3 ;  /* 0x0000000104037824 */ /* 0x000fe400078e0a03 */
[----:B------:R-:W-:Y:S01]  /*04d0*/  FFMA R6, -R7, 1.4426950216293334961, -R6 ;  /* 0x3fb8aa3b07067823 */ /* 0x000fe20000000906 */
[----:B------:R-:W-:Y:S02]  /*04e0*/  IMAD.SHL.U32 R9, R9, 0x800000, RZ ;  /* 0x0080000009097824 */ /* 0x000fe400078e00ff */
[----:B------:R-:W-:Y:S02]  /*04f0*/  IMAD R0, R0, 0x22, R3 ;  /* 0x0000002200007824 */ /* 0x000fe400078e0203 */
[----:B------:R-:W-:Y:S01]  /*0500*/  FFMA R3, -R7, 1.925963033500011079e-08, R6 ;  /* 0x32a5706007037823 */ /* 0x000fe20000000106 */
[----:B0-----:R-:W-:-:S06]  /*0510*/  ULEA UR4, UR5, UR4, 0x18 ;  /* 0x0000000405047291 */ /* 0x001fcc000f8ec0ff */
[----:B------:R-:W-:Y:S02]  /*0520*/  LEA R6, R0, UR4, 0x2 ;  /* 0x0000000400067c11 */ /* 0x000fe4000f8e10ff */
[----:B------:R-:W0:Y:S03]  /*0530*/  MUFU.EX2 R0, R3 ;  /* 0x0000000300007308 */ /* 0x000e260000000800 */
[----:B------:R1:W2:Y:S04]  /*0540*/  LDS R8, [R6+0x8c] ;  /* 0x00008c0006087984 */ /* 0x0002a80000000800 */
[----:B------:R1:W3:Y:S01]  /*0550*/  LDS R7, [R6+0x24ac] ;  /* 0x0024ac0006077984 */ /* 0x0002e20000000800 */
[----:B0-----:R-:W-:-:S05]  /*0560*/  FFMA R0, R9, -R0, 1 ;  /* 0x3f80000009007423 */ /* 0x001fca0000000800 */
[----:B------:R-:W-:-:S04]  /*0570*/  IADD3 R9, PT, PT, R0, 0x1800000, RZ ;  /* 0x0180000000097810 */ /* 0x000fc80007ffe0ff */
[----:B------:R-:W-:-:S04]  /*0580*/  LOP3.LUT R9, R9, 0x7f800000, RZ, 0xc0, !PT ;  /* 0x7f80000009097812 */ /* 0x000fc800078ec0ff */
[----:B------:R-:W-:-:S13]  /*0590*/  ISETP.GT.U32.AND P0, PT, R9, 0x1ffffff, PT ;  /* 0x01ffffff0900780c */ /* 0x000fda0003f04070 */
[----:B-12---:R-:W-:Y:S05]  /*05a0*/  @P0 BRA `(.L_x_2) ;  /* 0x0000000000100947 */ /* 0x006fea0003800000 */
[----:B------:R-:W-:-:S07]  /*05b0*/  MOV R10, 0x5d0 ;  /* 0x000005d0000a7802 */ /* 0x000fce0000000f00 */
[----:B---3--:R-:W-:Y:S05]  /*05c0*/  CALL.REL.NOINC `($__internal_0_$__cuda_sm20_rcp_rn_f32_slowpath) ;  /* 0x0000000400947944 */ /* 0x008fea0003c00000 */
[----:B------:R-:W-:Y:S01]  /*05d0*/  IMAD.MOV.U32 R10, RZ, RZ, R3 ;  /* 0x000000ffff0a7224 */ /* 0x000fe200078e0003 */
[----:B------:R-:W-:Y:S06]  /*05e0*/  BRA `(.L_x_3) ;  /* 0x0000000000107947 */ /* 0x000fec0003800000 */
.L_x_2:
[----:B------:R-:W0:Y:S02]  /*05f0*/  MUFU.RCP R3, R0 ;  /* 0x0000000000037308 */ /* 0x000e240000001000 */
[----:B0-----:R-:W-:-:S04]  /*0600*/  FFMA R9, R0, R3, -1 ;  /* 0xbf80000000097423 */ /* 0x001fc80000000003 */
[----:B------:R-:W-:-:S04]  /*0610*/  FADD.FTZ R10, -R9, -RZ ;  /* 0x800000ff090a7221 */ /* 0x000fc80000010100 */
[----:B------:R-:W-:-:S07]  /*0620*/  FFMA R10, R3, R10, R3 ;  /* 0x0000000a030a7223 */ /* 0x000fce0000000003 */
.L_x_3:
[----:B------:R-:W-:Y:S01]  /*0630*/  FSET.BF.GT.AND R3, R8, 1, PT ;  /* 0x3f8000000803780a */ /* 0x000fe20003804000 */
[----:B---3--:R-:W-:Y:S01]  /*0640*/  FADD R0, -R7, R10 ;  /* 0x0000000a07007221 */ /* 0x008fe20000000100 */
[----:B------:R-:W-:Y:S01]  /*0650*/  MOV R14, 0x437a0000 ;  /* 0x437a0000000e7802 */ /* 0x000fe20000000f00 */
[----:B------:R-:W-:Y:S01]  /*0660*/  IMAD.MOV.U32 R11, RZ, RZ, 0x3b83126f ;  /* 0x3b83126fff0b7424 */ /* 0x000fe200078e00ff */
[----:B------:R-:W-:Y:S01]  /*0670*/  BSSY.RECONVERGENT B0, `(.L_x_4) ;  /* 0x000000f000007945 */ /* 0x000fe20003800200 */
[----:B------:R-:W-:Y:S02]  /*0680*/  FADD R12, -R3, 1 ;  /* 0x3f800000030c7421 */ /* 0x000fe40000000100 */
[----:B------:R-:W-:Y:S02]  /*0690*/  FFMA R10, R11, -R14, 1 ;  /* 0x3f8000000b0a7423 */ /* 0x000fe4000000080e */
[----:B------:R-:W-:-:S04]  /*06a0*/  FMUL R9, R7, R12 ;  /* 0x0000000c07097220 */ /* 0x000fc80000400000 */
[----:B------:R-:W-:Y:S01]  /*06b0*/  FFMA R0, R0, R3, -R9 ;  /* 0x0000000300007223 */ /* 0x000fe20000000809 */
[----:B------:R-:W-:-:S03]  /*06c0*/  FFMA R3, R10, R11, 0.0040000001899898052216 ;  /* 0x3b83126f0a037423 */ /* 0x000fc6000000000b */
[----:B------:R-:W0:Y:S01]  /*06d0*/  FCHK P0, R0, 250 ;  /* 0x437a000000007902 */ /* 0x000e220000000000 */
[----:B------:R-:W-:-:S04]  /*06e0*/  FFMA R10, R0, R3, RZ ;  /* 0x00000003000a7223 */ /* 0x000fc800000000ff */
[----:B------:R-:W-:-:S04]  /*06f0*/  FFMA R9, R10, -250, R0 ;  /* 0xc37a00000a097823 */ /* 0x000fc80000000000 */
[----:B------:R-:W-:Y:S01]  /*0700*/  FFMA R10, R3, R9, R10 ;  /* 0x00000009030a7223 */ /* 0x000fe2000000000a */
[----:B0-----:R-:W-:Y:S06]  /*0710*/  @!P0 BRA `(.L_x_5) ;  /* 0x0000000000108947 */ /* 0x001fec0003800000 */
[----:B------:R-:W-:Y:S01]  /*0720*/  IMAD.MOV.U32 R3, RZ, RZ, 0x437a0000 ;  /* 0x437a0000ff037424 */ /* 0x000fe200078e00ff */
[----:B------:R-:W-:-:S07]  /*0730*/  MOV R12, 0x750 ;  /* 0x00000750000c7802 */ /* 0x000fce0000000f00 */
[----:B------:R-:W-:Y:S05]  /*0740*/  CALL.REL.NOINC `($__internal_1_$__cuda_sm3x_div_rn_noftz_f32_slowpath) ;  /* 0x0000000800007944 */ /* 0x000fea0003c00000 */
[----:B------:R-:W-:-:S07]  /*0750*/  IMAD.MOV.U32 R10, RZ, RZ, R0 ;  /* 0x000000ffff0a7224 */ /* 0x000fce00078e0000 */
.L_x_5:
[----:B------:R-:W-:Y:S05]  /*0760*/  BSYNC.RECONVERGENT B0 ;  /* 0x0000000000007941 */ /* 0x000fea0003800200 */
.L_x_4:
[----:B------:R-:W-:Y:S01]  /*0770*/  FADD R3, R8, -3 ;  /* 0xc040000008037421 */ /* 0x000fe20000000000 */
[----:B------:R-:W-:Y:S02]  /*0780*/  HFMA2 R12, -RZ, RZ, 1.125, -9232 ;  /* 0x3c80f082ff0c7431 */ /* 0x000fe400000001ff */
[----:B------:R-:W-:Y:S01]  /*0790*/  IMAD.MOV.U32 R16, RZ, RZ, 0x3f800000 ;  /* 0x3f800000ff107424 */ /* 0x000fe200078e00ff */
[----:B------:R-:W-:Y:S01]  /*07a0*/  BSSY.RECONVERGENT B0, `(.L_x_6) ;  /* 0x0000021000007945 */ /* 0x000fe20003800200 */
[C---:B------:R-:W-:Y:S01]  /*07b0*/  FMUL R0, |R3|.reuse, 2.8853900432586669922 ;  /* 0x4038aa3b03007820 */ /* 0x040fe20000400200 */
[C---:B------:R-:W-:Y:S01]  /*07c0*/  FMUL R13, R3.reuse, R3 ;  /* 0x00000003030d7220 */ /* 0x040fe20000400000 */
[C---:B------:R-:W-:Y:S02]  /*07d0*/  FSETP.GE.AND P1, PT, |R3|.reuse, 0.60000002384185791016, PT ;  /* 0x3f19999a0300780b */ /* 0x040fe40003f26200 */
[----:B------:R-:W-:Y:S02]  /*07e0*/  FSETP.GE.AND P0, PT, |R3|, 9.010913848876953125, PT ;  /* 0x41102cb40300780b */ /* 0x000fe40003f06200 */
[----:B------:R-:W0:Y:S01]  /*07f0*/  MUFU.EX2 R0, R0 ;  /* 0x0000000000007308 */ /* 0x000e220000000800 */
[----:B------:R-:W-:-:S04]  /*0800*/  FFMA R12, R13, R12, -0.052303962409496307373 ;  /* 0xbd563cae0d0c7423 */ /* 0x000fc8000000000c */
[----:B------:R-:W-:Y:S01]  /*0810*/  FFMA R14, R13, R12, 0.1331529766321182251 ;  /* 0x3e0859410d0e7423 */ /* 0x000fe2000000000c */
[----:B0-----:R-:W-:-:S03]  /*0820*/  FADD R9, R0, 1 ;  /* 0x3f80000000097421 */ /* 0x001fc60000000000 */
[----:B------:R-:W-:-:S04]  /*0830*/  FFMA R0, R13, R14, -0.33332768082618713379 ;  /* 0xbeaaa9ed0d007423 */ /* 0x000fc8000000000e */
[----:B------:R-:W-:Y:S01]  /*0840*/  FFMA R0, R13, R0, RZ ;  /* 0x000000000d007223 */ /* 0x000fe200000000ff */
[----:B------:R-:W0:Y:S02]  /*0850*/  MUFU.RCP R9, R9 ;  /* 0x0000000900097308 */ /* 0x000e240000001000 */
[----:B0-----:R-:W-:-:S05]  /*0860*/  FFMA R11, R9, -2, R16 ;  /* 0xc0000000090b7823 */ /* 0x001fca0000000010 */
[----:B------:R-:W-:Y:S01]  /*0870*/  FSEL R12, R11, 1, !P0 ;  /* 0x3f8000000b0c7808 */ /* 0x000fe20004000000 */
[----:B------:R-:W-:-:S03]  /*0880*/  IMAD.MOV.U32 R11, RZ, RZ, 0x3e4ccccd ;  /* 0x3e4ccccdff0b7424 */ /* 0x000fc600078e00ff */
[--C-:B------:R-:W-:Y:S01]  /*0890*/  LOP3.LUT R12, R12, 0x80000000, R3.reuse, 0xb8, !PT ;  /* 0x800000000c0c7812 */ /* 0x100fe200078eb803 */
[----:B------:R-:W-:Y:S01]  /*08a0*/  @!P1 FFMA R12, R3, R0, R3 ;  /* 0x00000000030c9223 */ /* 0x000fe20000000003 */
[----:B------:R-:W-:Y:S01]  /*08b0*/  FFMA R0, -R7, R7, 1.5414999723434448242 ;  /* 0x3fc54fdf07007423 */ /* 0x000fe20000000107 */
[----:B------:R-:W-:Y:S02]  /*08c0*/  FFMA R9, R11, -5, R16 ;  /* 0xc0a000000b097823 */ /* 0x000fe40000000010 */
[----:B------:R-:W-:Y:S02]  /*08d0*/  FADD R3, -R12, 1 ;  /* 0x3f8000000c037421 */ /* 0x000fe40000000100 */
[----:B------:R-:W-:Y:S02]  /*08e0*/  FFMA R9, R9, R11, 0.20000000298023223877 ;  /* 0x3e4ccccd09097423 */ /* 0x000fe4000000000b */
[----:B------:R-:W-:-:S04]  /*08f0*/  FMUL R3, R8, R3 ;  /* 0x0000000308037220 */ /* 0x000fc80000400000 */
[----:B------:R-:W-:-:S04]  /*0900*/  FMUL.D2 R3, R8, R3 ;  /* 0x0000000308037220 */ /* 0x000fc80000300000 */
[----:B------:R-:W-:-:S04]  /*0910*/  FFMA R0, R3, R0, -R8 ;  /* 0x0000000003007223 */ /* 0x000fc80000000808 */
[----:B------:R-:W0:Y:S01]  /*0920*/  FCHK P0, R0, 5 ;  /* 0x40a0000000007902 */ /* 0x000e220000000000 */
[----:B------:R-:W-:-:S04]  /*0930*/  FFMA R3, R0, R9, RZ ;  /* 0x0000000900037223 */ /* 0x000fc800000000ff */
[----:B------:R-:W-:-:S04]  /*0940*/  FFMA R12, R3, -5, R0 ;  /* 0xc0a00000030c7823 */ /* 0x000fc80000000000 */
[----:B------:R-:W-:Y:S01]  /*0950*/  FFMA R3, R9, R12, R3 ;  /* 0x0000000c09037223 */ /* 0x000fe20000000003 */
[----:B0-----:R-:W-:Y:S06]  /*0960*/  @!P0 BRA `(.L_x_7) ;  /* 0x0000000000108947 */ /* 0x001fec0003800000 */
[----:B------:R-:W-:Y:S02]  /*0970*/  MOV R3, 0x40a00000 ;  /* 0x40a0000000037802 */ /* 0x000fe40000000f00 */
[----:B------:R-:W-:-:S07]  /*0980*/  MOV R12, 0x9a0 ;  /* 0x000009a0000c7802 */ /* 0x000fce0000000f00 */
[----:B------:R-:W-:Y:S05]  /*0990*/  CALL.REL.NOINC `($__internal_1_$__cuda_sm3x_div_rn_noftz_f32_slowpath) ;  /* 0x00000004006c7944 */ /* 0x000fea0003c00000 */
[----:B------:R-:W-:-:S07]  /*09a0*/  IMAD.MOV.U32 R3, RZ, RZ, R0 ;  /* 0x000000ffff037224 */ /* 0x000fce00078e0000 */
.L_x_7:
[----:B------:R-:W-:Y:S05]  /*09b0*/  BSYNC.RECONVERGENT B0 ;  /* 0x0000000000007941 */ /* 0x000fea0003800200 */
.L_x_6:
[----:B------:R-:W0:Y:S01]  /*09c0*/  LDS R9, [R6+0x90] ;  /* 0x0000900006097984 */ /* 0x000e220000000800 */
[----:B------:R-:W-:Y:S02]  /*09d0*/  IMAD.IADD R5, R2, 0x1, R5 ;  /* 0x0000000102057824 */ /* 0x000fe400078e0205 */
[----:B------:R-:W-:Y:S01]  /*09e0*/  FFMA R3, R3, 0.050000000745058059692, R8 ;  /* 0x3d4ccccd03037823 */ /* 0x000fe20000000008 */
[----:B------:R-:W1:Y:S01]  /*09f0*/  LDC.64 R12, c[0x0][0x388] ;  /* 0x0000e200ff0c7b82 */ /* 0x000e620000000a00 */
[----:B------:R-:W2:Y:S01]  /*0a00*/  LDS R11, [R6+0x88] ;  /* 0x00008800060b7984 */ /* 0x000ea20000000800 */
[----:B------:R-:W-:Y:S02]  /*0a10*/  VOTEU.ANY UR4, UPT, PT ;  /* 0x0000000000047886 */ /* 0x000fe400038e0100 */
[----:B------:R-:W-:Y:S01]  /*0a20*/  UFLO.U32 UR5, UR4 ;  /* 0x00000004000572bd */ /* 0x000fe200080e0000 */
[----:B------:R-:W3:Y:S04]  /*0a30*/  LDS R15, [R6+0x114] ;  /* 0x00011400060f7984 */ /* 0x000ee80000000800 */
[----:B------:R-:W4:Y:S01]  /*0a40*/  LDS R17, [R6+0x4] ;  /* 0x0000040006117984 */ /* 0x000f220000000800 */
[----:B------:R-:W5:Y:S01]  /*0a50*/  S2R R18, SR_LANEID ;  /* 0x0000000000127919 */ /* 0x000f620000000000 */
[C---:B0-----:R-:W-:Y:S01]  /*0a60*/  FADD R9, -R8.reuse, R9 ;  /* 0x0000000908097221 */ /* 0x041fe20000000100 */
[----:B--2---:R-:W-:-:S02]  /*0a70*/  FADD R0, R8, -R11 ;  /* 0x8000000b08007221 */ /* 0x004fc40000000000 */
[----:B------:R-:W0:Y:S02]  /*0a80*/  POPC R11, UR4 ;  /* 0x00000004000b7d09 */ /* 0x000e240008000000 */
[----:B------:R-:W-:Y:S01]  /*0a90*/  FADD R0, R9, -R0 ;  /* 0x8000000009007221 */ /* 0x000fe20000000000 */
[----:B---3--:R-:W-:Y:S01]  /*0aa0*/  FADD R15, -R8, R15 ;  /* 0x0000000f080f7221 */ /* 0x008fe20000000100 */
[----:B-----5:R-:W-:-:S03]  /*0ab0*/  ISETP.EQ.U32.AND P0, PT, R18, UR5, PT ;  /* 0x0000000512007c0c */ /* 0x020fc6000bf02070 */
[----:B------:R-:W-:Y:S01]  /*0ac0*/  FADD R9, R15, R0 ;  /* 0x000000000f097221 */ /* 0x000fe20000000000 */
[----:B----4-:R-:W-:Y:S01]  /*0ad0*/  FADD R0, R8, -R17 ;  /* 0x8000001108007221 */ /* 0x010fe20000000000 */
[----:B------:R-:W2:Y:S03]  /*0ae0*/  LDC.64 R14, c[0x0][0x398] ;  /* 0x0000e600ff0e7b82 */ /* 0x000ea60000000a00 */
[----:B------:R-:W-:Y:S01]  /*0af0*/  FADD R0, -R0, R9 ;  /* 0x0000000900007221 */ /* 0x000fe20000000100 */
[----:B------:R-:W-:Y:S02]  /*0b00*/  IMAD R9, R5, 0x60, R4 ;  /* 0x0000006005097824 */ /* 0x000fe400078e0204 */
[----:B0-----:R-:W-:Y:S02]  /*0b10*/  IMAD R19, R11, 0x7, RZ ;  /* 0x000000070b137824 */ /* 0x001fe400078e02ff */
[----:B------:R-:W-:Y:S01]  /*0b20*/  FMUL R0, R0, 0.050000000745058059692 ;  /* 0x3d4ccccd00007820 */ /* 0x000fe20000400000 */
[----:B------:R-:W0:Y:S01]  /*0b30*/  LDC.64 R16, c[0x0][0x3a0] ;  /* 0x0000e800ff107b82 */ /* 0x000e220000000a00 */
[----:B-1----:R-:W-:-:S04]  /*0b40*/  IMAD.WIDE R12, R9, 0x4, R12 ;  /* 0x00000004090c7825 */ /* 0x002fc800078e020c */
[----:B------:R-:W-:-:S04]  /*0b50*/  FMUL R0, R0, 0.0010000000474974513054 ;  /* 0x3a83126f00007820 */ /* 0x000fc80000400000 */
[----:B------:R-:W-:Y:S02]  /*0b60*/  FFMA R5, R0, 64, R3 ;  /* 0x4280000000057823 */ /* 0x000fe40000000003 */
[----:B------:R-:W1:Y:S01]  /*0b70*/  LDC.64 R2, c[0x0][0x390] ;  /* 0x0000e400ff027b82 */ /* 0x000e620000000a00 */
[----:B------:R-:W-:Y:S02]  /*0b80*/  FFMA R7, R10, 0.050000000745058059692, R7 ;  /* 0x3d4ccccd0a077823 */ /* 0x000fe40000000007 */
[----:B------:R-:W-:Y:S04]  /*0b90*/  STG.E desc[UR6][R12.64], R5 ;  /* 0x000000050c007986 */ /* 0x000fe8000c101906 */
[----:B------:R-:W-:Y:S04]  /*0ba0*/  STS [R6+0x24ac], R7 ;  /* 0x0024ac0706007388 */ /* 0x000fe80000000800 */
[----:B0-----:R-:W-:Y:S04]  /*0bb0*/  @P0 REDG.E.ADD.STRONG.GPU desc[UR6][R16.64], R11 ;  /* 0x0000000b1000098e */ /* 0x001fe8000c12e106 */
[----:B--2---:R-:W-:Y:S04]  /*0bc0*/  @P0 REDG.E.ADD.STRONG.GPU desc[UR6][R14.64], R19 ;  /* 0x000000130e00098e */ /* 0x004fe8000c12e106 */
[----:B------:R-:W-:Y:S01]  /*0bd0*/  @P0 REDG.E.ADD.STRONG.GPU desc[UR6][R16.64], R11 ;  /* 0x0000000b1000098e */ /* 0x000fe2000c12e106 */
[----:B-1----:R-:W-:-:S03]  /*0be0*/  IMAD.WIDE R2, R9, 0x4, R2 ;  /* 0x0000000409027825 */ /* 0x002fc600078e0202 */
[----:B------:R-:W-:Y:S04]  /*0bf0*/  @P0 REDG.E.ADD.STRONG.GPU desc[UR6][R14.64], R11 ;  /* 0x0000000b0e00098e */ /* 0x000fe8000c12e106 */
[----:B------:R-:W-:Y:S01]  /*0c00*/  STG.E desc[UR6][R2.64], R7 ;  /* 0x0000000702007986 */ /* 0x000fe2000c101906 */
[----:B------:R-:W-:Y:S05]  /*0c10*/  EXIT ;  /* 0x000000000000794d */ /* 0x000fea0003800000 */
        .weak           $__internal_0_$__cuda_sm20_rcp_rn_f32_slowpath
        .type           $__internal_0_$__cuda_sm20_rcp_rn_f32_slowpath,@function
        .size           $__internal_0_$__cuda_sm20_rcp_rn_f32_slowpath,($__internal_1_$__cuda_sm3x_div_rn_noftz_f32_slowpath - $__internal_0_$__cuda_sm20_rcp_rn_f32_slowpath)
$__internal_0_$__cuda_sm20_rcp_rn_f32_slowpath:
[----:B------:R-:W-:-:S04]  /*0c20*/  SHF.L.U32 R3, R0, 0x1, RZ ;  /* 0x0000000100037819 */ /* 0x000fc800000006ff */
[----:B------:R-:W-:-:S04]  /*0c30*/  SHF.R.U32.HI R3, RZ, 0x18, R3 ;  /* 0x00000018ff037819 */ /* 0x000fc80000011603 */
[----:B------:R-:W-:-:S13]  /*0c40*/  ISETP.NE.U32.AND P0, PT, R3, RZ, PT ;  /* 0x000000ff0300720c */ /* 0x000fda0003f05070 */
[----:B------:R-:W-:Y:S05]  /*0c50*/  @P0 BRA `(.L_x_8) ;  /* 0x00000000002c0947 */ /* 0x000fea0003800000 */
[----:B------:R-:W-:-:S05]  /*0c60*/  IMAD.SHL.U32 R3, R0, 0x2, RZ ;  /* 0x0000000200037824 */ /* 0x000fca00078e00ff */
[----:B------:R-:W-:-:S13]  /*0c70*/  ISETP.NE.AND P0, PT, R3, RZ, PT ;  /* 0x000000ff0300720c */ /* 0x000fda0003f05270 */
[----:B------:R2:W3:Y:S01]  /*0c80*/  @!P0 MUFU.RCP R3, R0 ;  /* 0x0000000000038308 */ /* 0x0004e20000001000 */
[----:B------:R-:W-:Y:S05]  /*0c90*/  @!P0 BRA `(.L_x_9) ;  /* 0x0000000000a48947 */ /* 0x000fea0003800000 */
[----:B------:R-:W-:-:S04]  /*0ca0*/  FFMA R9, R0, 1.84467440737095516160e+19, RZ ;  /* 0x5f80000000097823 */ /* 0x000fc800000000ff */
[----:B--2---:R-:W3:Y:S02]  /*0cb0*/  MUFU.RCP R0, R9 ;  /* 0x0000000900007308 */ /* 0x004ee40000001000 */
[----:B---3--:R-:W-:-:S04]  /*0cc0*/  FFMA R3, R9, R0, -1 ;  /* 0xbf80000009037423 */ /* 0x008fc80000000000 */
[----:B------:R-:W-:-:S04]  /*0cd0*/  FADD.FTZ R3, -R3, -RZ ;  /* 0x800000ff03037221 */ /* 0x000fc80000010100 */
[----:B------:R-:W-:-:S04]  /*0ce0*/  FFMA R0, R0, R3, R0 ;  /* 0x0000000300007223 */ /* 0x000fc80000000000 */
[----:B------:R-:W-:Y:S01]  /*0cf0*/  FFMA R3, R0, 1.84467440737095516160e+19, RZ ;  /* 0x5f80000000037823 */ /* 0x000fe200000000ff */
[----:B------:R-:W-:Y:S06]  /*0d00*/  BRA `(.L_x_9) ;  /* 0x0000000000887947 */ /* 0x000fec0003800000 */
.L_x_8:
[----:B------:R-:W-:-:S05]  /*0d10*/  VIADD R9, R3, 0xffffff03 ;  /* 0xffffff0303097836 */ /* 0x000fca0000000000 */
[----:B------:R-:W-:-:S13]  /*0d20*/  ISETP.GT.U32.AND P0, PT, R9, 0x1, PT ;  /* 0x000000010900780c */ /* 0x000fda0003f04070 */
[----:B------:R-:W-:Y:S05]  /*0d30*/  @P0 BRA `(.L_x_10) ;  /* 0x0000000000780947 */ /* 0x000fea0003800000 */
[----:B------:R-:W-:Y:S01]  /*0d40*/  LOP3.LUT R11, R0, 0x7fffff, RZ, 0xc0, !PT ;  /* 0x007fffff000b7812 */ /* 0x000fe200078ec0ff */
[----:B------:R-:W-:Y:S01]  /*0d50*/  HFMA2 R16, -RZ, RZ, 0, 1.78813934326171875e-07 ;  /* 0x00000003ff107431 */ /* 0x000fe200000001ff */
[----:B------:R-:W-:Y:S02]  /*0d60*/  IADD3 R3, PT, PT, R3, -0xfc, RZ ;  /* 0xffffff0403037810 */ /* 0x000fe40007ffe0ff */
[----:B------:R-:W-:-:S04]  /*0d70*/  LOP3.LUT R11, R11, 0x3f800000, RZ, 0xfc, !PT ;  /* 0x3f8000000b0b7812 */ /* 0x000fc800078efcff */
[----:B------:R-:W0:Y:S01]  /*0d80*/  MUFU.RCP R12, R11 ;  /* 0x0000000b000c7308 */ /* 0x000e220000001000 */
[----:B------:R-:W-:Y:S01]  /*0d90*/  SHF.L.U32 R15, R16, R9, RZ ;  /* 0x00000009100f7219 */ /* 0x000fe200000006ff */
[----:B0-----:R-:W-:-:S04]  /*0da0*/  FFMA R13, R11, R12, -1 ;  /* 0xbf8000000b0d7423 */ /* 0x001fc8000000000c */
[----:B------:R-:W-:-:S04]  /*0db0*/  FADD.FTZ R13, -R13, -RZ ;  /* 0x800000ff0d0d7221 */ /* 0x000fc80000010100 */
[CCC-:B------:R-:W-:Y:S01]  /*0dc0*/  FFMA.RM R14, R12.reuse, R13.reuse, R12.reuse ;  /* 0x0000000d0c0e7223 */ /* 0x1c0fe2000000400c */
[----:B------:R-:W-:-:S04]  /*0dd0*/  FFMA.RP R13, R12, R13, R12 ;  /* 0x0000000d0c0d7223 */ /* 0x000fc8000000800c */
[C---:B------:R-:W-:Y:S02]  /*0de0*/  LOP3.LUT R12, R14.reuse, 0x7fffff, RZ, 0xc0, !PT ;  /* 0x007fffff0e0c7812 */ /* 0x040fe400078ec0ff */
[----:B------:R-:W-:Y:S02]  /*0df0*/  FSETP.NEU.FTZ.AND P0, PT, R14, R13, PT ;  /* 0x0000000d0e00720b */ /* 0x000fe40003f1d000 */
[----:B------:R-:W-:Y:S02]  /*0e00*/  LOP3.LUT R12, R12, 0x800000, RZ, 0xfc, !PT ;  /* 0x008000000c0c7812 */ /* 0x000fe400078efcff */
[----:B------:R-:W-:Y:S02]  /*0e10*/  SEL R13, RZ, 0xffffffff, !P0 ;  /* 0xffffffffff0d7807 */ /* 0x000fe40004000000 */
[----:B------:R-:W-:Y:S02]  /*0e20*/  LOP3.LUT R14, R15, R12, RZ, 0xc0, !PT ;  /* 0x0000000c0f0e7212 */ /* 0x000fe400078ec0ff */
[----:B------:R-:W-:Y:S01]  /*0e30*/  SHF.R.U32.HI R3, RZ, R3, R12 ;  /* 0x00000003ff037219 */ /* 0x000fe2000001160c */
[----:B------:R-:W-:Y:S01]  /*0e40*/  IMAD.MOV R13, RZ, RZ, -R13 ;  /* 0x000000ffff0d7224 */ /* 0x000fe200078e0a0d */
[----:B------:R-:W-:-:S04]  /*0e50*/  SHF.R.U32.HI R14, RZ, R9, R14 ;  /* 0x00000009ff0e7219 */ /* 0x000fc8000001160e */
[----:B------:R-:W-:Y:S02]  /*0e60*/  LOP3.LUT P1, RZ, R13, R9, R12, 0xf8, !PT ;  /* 0x000000090dff7212 */ /* 0x000fe4000782f80c */
[C---:B------:R-:W-:Y:S02]  /*0e70*/  LOP3.LUT P0, RZ, R14.reuse, 0x1, RZ, 0xc0, !PT ;  /* 0x000000010eff7812 */ /* 0x040fe4000780c0ff */
[----:B------:R-:W-:-:S04]  /*0e80*/  LOP3.LUT P2, RZ, R14, 0x2, RZ, 0xc0, !PT ;  /* 0x000000020eff7812 */ /* 0x000fc8000784c0ff */
[----:B------:R-:W-:Y:S02]  /*0e90*/  PLOP3.LUT P0, PT, P0, P1, P2, 0xe0, 0x0 ;  /* 0x000000000000781c */ /* 0x000fe40000703c20 */
[----:B------:R-:W-:Y:S02]  /*0ea0*/  LOP3.LUT P1, RZ, R0, 0x7fffff, RZ, 0xc0, !PT ;  /* 0x007fffff00ff7812 */ /* 0x000fe4000782c0ff */
[----:B------:R-:W-:-:S05]  /*0eb0*/  SEL R9, RZ, 0x1, !P0 ;  /* 0x00000001ff097807 */ /* 0x000fca0004000000 */
[----:B------:R-:W-:-:S05]  /*0ec0*/  IMAD.MOV R9, RZ, RZ, -R9 ;  /* 0x000000ffff097224 */ /* 0x000fca00078e0a09 */
[----:B------:R-:W-:-:S13]  /*0ed0*/  ISETP.GE.AND P0, PT, R9, RZ, PT ;  /* 0x000000ff0900720c */ /* 0x000fda0003f06270 */
[----:B------:R-:W-:-:S04]  /*0ee0*/  @!P0 VIADD R3, R3, 0x1 ;  /* 0x0000000103038836 */ /* 0x000fc80000000000 */
[----:B------:R-:W-:-:S05]  /*0ef0*/  @!P1 IMAD.SHL.U32 R3, R3, 0x2, RZ ;  /* 0x0000000203039824 */ /* 0x000fca00078e00ff */
[----:B------:R-:W-:Y:S01]  /*0f00*/  LOP3.LUT R3, R3, 0x80000000, R0, 0xf8, !PT ;  /* 0x8000000003037812 */ /* 0x000fe200078ef800 */
[----:B------:R-:W-:Y:S06]  /*0f10*/  BRA `(.L_x_9) ;  /* 0x0000000000047947 */ /* 0x000fec0003800000 */
.L_x_10:
[----:B------:R0:W1:Y:S02]  /*0f20*/  MUFU.RCP R3, R0 ;  /* 0x0000000000037308 */ /* 0x0000640000001000 */
.L_x_9:
[----:B------:R-:W-:-:S04]  /*0f30*/  MOV R11, 0x0 ;  /* 0x00000000000b7802 */ /* 0x000fc80000000f00 */
[----:B0123--:R-:W-:Y:S05]  /*0f40*/  RET.REL.NODEC R10 `(_Z17_2Dstencil_globalPfS_S_PiS0_) ;  /* 0xfffffff00a2c7950 */ /* 0x00ffea0003c3ffff */
        .weak           $__internal_1_$__cuda_sm3x_div_rn_noftz_f32_slowpath
        .type           $__internal_1_$__cuda_sm3x_div_rn_noftz_f32_slowpath,@function
        .size           $__internal_1_$__cuda_sm3x_div_rn_noftz_f32_slowpath,(.L_x_24 - $__internal_1_$__cuda_sm3x_div_rn_noftz_f32_slowpath)
$__internal_1_$__cuda_sm3x_div_rn_noftz_f32_slowpath:
[----:B------:R-:W-:Y:S01]  /*0f50*/  SHF.R.U32.HI R11, RZ, 0x17, R3 ;  /* 0x00000017ff0b7819 */ /* 0x000fe20000011603 */
[----:B------:R-:W-:Y:S01]  /*0f60*/  BSSY.RECONVERGENT B1, `(.L_x_11) ;  /* 0x0000062000017945 */ /* 0x000fe20003800200 */
[----:B------:R-:W-:Y:S02]  /*0f70*/  SHF.R.U32.HI R9, RZ, 0x17, R0 ;  /* 0x00000017ff097819 */ /* 0x000fe40000011600 */
[----:B------:R-:W-:Y:S02]  /*0f80*/  LOP3.LUT R11, R11, 0xff, RZ, 0xc0, !PT ;  /* 0x000000ff0b0b7812 */ /* 0x000fe400078ec0ff */
[----:B------:R-:W-:-:S03]  /*0f90*/  LOP3.LUT R16, R9, 0xff, RZ, 0xc0, !PT ;  /* 0x000000ff09107812 */ /* 0x000fc600078ec0ff */
[----:B------:R-:W-:Y:S01]  /*0fa0*/  VIADD R14, R11, 0xffffffff ;  /* 0xffffffff0b0e7836 */ /* 0x000fe20000000000 */
[----:B------:R-:W-:-:S04]  /*0fb0*/  IADD3 R13, PT, PT, R16, -0x1, RZ ;  /* 0xffffffff100d7810 */ /* 0x000fc80007ffe0ff */
[----:B------:R-:W-:-:S04]  /*0fc0*/  ISETP.GT.U32.AND P0, PT, R14, 0xfd, PT ;  /* 0x000000fd0e00780c */ /* 0x000fc80003f04070 */
[----:B------:R-:W-:-:S13]  /*0fd0*/  ISETP.GT.U32.OR P0, PT, R13, 0xfd, P0 ;  /* 0x000000fd0d00780c */ /* 0x000fda0000704470 */
[----:B------:R-:W-:Y:S01]  /*0fe0*/  @!P0 IMAD.MOV.U32 R9, RZ, RZ, RZ ;  /* 0x000000ffff098224 */ /* 0x000fe200078e00ff */
[----:B------:R-:W-:Y:S06]  /*0ff0*/  @!P0 BRA `(.L_x_12) ;  /* 0x00000000005c8947 */ /* 0x000fec0003800000 */
[----:B------:R-:W-:Y:S02]  /*1000*/  FSETP.GTU.FTZ.AND P0, PT, |R0|, +INF , PT ;  /* 0x7f8000000000780b */ /* 0x000fe40003f1c200 */
[----:B------:R-:W-:-:S04]  /*1010*/  FSETP.GTU.FTZ.AND P1, PT, |R3|, +INF , PT ;  /* 0x7f8000000300780b */ /* 0x000fc80003f3c200 */
[----:B------:R-:W-:-:S13]  /*1020*/  PLOP3.LUT P0, PT, P0, P1, PT, 0xf8, 0x8f ;  /* 0x00000000008f781c */ /* 0x000fda0000703f70 */
[----:B------:R-:W-:Y:S05]  /*1030*/  @P0 BRA `(.L_x_13) ;  /* 0x00000004004c0947 */ /* 0x000fea0003800000 */
[----:B------:R-:W-:-:S13]  /*1040*/  LOP3.LUT P0, RZ, R3, 0x7fffffff, R0, 0xc8, !PT ;  /* 0x7fffffff03ff7812 */ /* 0x000fda000780c800 */
[----:B------:R-:W-:Y:S05]  /*1050*/  @!P0 BRA `(.L_x_14) ;  /* 0x00000004003c8947 */ /* 0x000fea0003800000 */
[C---:B------:R-:W-:Y:S02]  /*1060*/  FSETP.NEU.FTZ.AND P2, PT, |R0|.reuse, +INF , PT ;  /* 0x7f8000000000780b */ /* 0x040fe40003f5d200 */
[----:B------:R-:W-:Y:S02]  /*1070*/  FSETP.NEU.FTZ.AND P1, PT, |R3|, +INF , PT ;  /* 0x7f8000000300780b */ /* 0x000fe40003f3d200 */
[----:B------:R-:W-:-:S11]  /*1080*/  FSETP.NEU.FTZ.AND P0, PT, |R0|, +INF , PT ;  /* 0x7f8000000000780b */ /* 0x000fd60003f1d200 */
[----:B------:R-:W-:Y:S05]  /*1090*/  @!P1 BRA !P2, `(.L_x_14) ;  /* 0x00000004002c9947 */ /* 0x000fea0005000000 */
[----:B------:R-:W-:-:S04]  /*10a0*/  LOP3.LUT P2, RZ, R0, 0x7fffffff, RZ, 0xc0, !PT ;  /* 0x7fffffff00ff7812 */ /* 0x000fc8000784c0ff */
[----:B------:R-:W-:-:S13]  /*10b0*/  PLOP3.LUT P1, PT, P1, P2, PT, 0x2f, 0xf2 ;  /* 0x0000000000f2781c */ /* 0x000fda0000f24577 */
[----:B------:R-:W-:Y:S05]  /*10c0*/  @P1 BRA `(.L_x_15) ;  /* 0x0000000400181947 */ /* 0x000fea0003800000 */
[----:B------:R-:W-:-:S04]  /*10d0*/  LOP3.LUT P1, RZ, R3, 0x7fffffff, RZ, 0xc0, !PT ;  /* 0x7fffffff03ff7812 */ /* 0x000fc8000782c0ff */
[----:B------:R-:W-:-:S13]  /*10e0*/  PLOP3.LUT P0, PT, P0, P1, PT, 0x2f, 0xf2 ;  /* 0x0000000000f2781c */ /* 0x000fda0000702577 */
[----:B------:R-:W-:Y:S05]  /*10f0*/  @P0 BRA `(.L_x_16) ;  /* 0x0000000400000947 */ /* 0x000fea0003800000 */
[----:B------:R-:W-:Y:S02]  /*1100*/  ISETP.GE.AND P0, PT, R13, RZ, PT ;  /* 0x000000ff0d00720c */ /* 0x000fe40003f06270 */
[----:B------:R-:W-:-:S11]  /*1110*/  ISETP.GE.AND P1, PT, R14, RZ, PT ;  /* 0x000000ff0e00720c */ /* 0x000fd60003f26270 */
[----:B------:R-:W-:Y:S01]  /*1120*/  @P0 MOV R9, RZ ;  /* 0x000000ff00090202 */ /* 0x000fe20000000f00 */
[----:B------:R-:W-:Y:S02]  /*1130*/  @!P0 IMAD.MOV.U32 R9, RZ, RZ, -0x40 ;  /* 0xffffffc0ff098424 */ /* 0x000fe400078e00ff */
[----:B------:R-:W-:Y:S01]  /*1140*/  @!P0 FFMA R0, R0, 1.84467440737095516160e+19, RZ ;  /* 0x5f80000000008823 */ /* 0x000fe200000000ff */
[----:B------:R-:W-:Y:S02]  /*1150*/  @!P1 FFMA R3, R3, 1.84467440737095516160e+19, RZ ;  /* 0x5f80000003039823 */ /* 0x000fe400000000ff */
[----:B------:R-:W-:-:S07]  /*1160*/  @!P1 IADD3 R9, PT, PT, R9, 0x40, RZ ;  /* 0x0000004009099810 */ /* 0x000fce0007ffe0ff */
.L_x_12:
[----:B------:R-:W-:Y:S01]  /*1170*/  LEA R14, R11, 0xc0800000, 0x17 ;  /* 0xc08000000b0e7811 */ /* 0x000fe200078eb8ff */
[----:B------:R-:W-:Y:S04]  /*1180*/  BSSY.RECONVERGENT B2, `(.L_x_17) ;  /* 0x0000036000027945 */ /* 0x000fe80003800200 */
[----:B------:R-:W-:Y:S01]  /*1190*/  IMAD.IADD R14, R3, 0x1, -R14 ;  /* 0x00000001030e7824 */ /* 0x000fe200078e0a0e */
[----:B------:R-:W-:-:S03]  /*11a0*/  IADD3 R3, PT, PT, R16, -0x7f, RZ ;  /* 0xffffff8110037810 */ /* 0x000fc60007ffe0ff */
[----:B------:R0:W1:Y:S01]  /*11b0*/  MUFU.RCP R13, R14 ;  /* 0x0000000e000d7308 */ /* 0x0000620000001000 */
[----:B------:R-:W-:Y:S01]  /*11c0*/  FADD.FTZ R15, -R14, -RZ ;  /* 0x800000ff0e0f7221 */ /* 0x000fe20000010100 */
[C---:B------:R-:W-:Y:S01]  /*11d0*/  IMAD R0, R3.reuse, -0x800000, R0 ;  /* 0xff80000003007824 */ /* 0x040fe200078e0200 */
[----:B0-----:R-:W-:-:S05]  /*11e0*/  IADD3 R14, PT, PT, R3, 0x7f, -R11 ;  /* 0x0000007f030e7810 */ /* 0x001fca0007ffe80b */
[----:B------:R-:W-:Y:S02]  /*11f0*/  IMAD.IADD R14, R14, 0x1, R9 ;  /* 0x000000010e0e7824 */ /* 0x000fe400078e0209 */
[----:B-1----:R-:W-:-:S04]  /*1200*/  FFMA R16, R13, R15, 1 ;  /* 0x3f8000000d107423 */ /* 0x002fc8000000000f */
[----:B------:R-:W-:-:S04]  /*1210*/  FFMA R18, R13, R16, R13 ;  /* 0x000000100d127223 */ /* 0x000fc8000000000d */
[----:B------:R-:W-:-:S04]  /*1220*/  FFMA R13, R0, R18, RZ ;  /* 0x00000012000d7223 */ /* 0x000fc800000000ff */
[----:B------:R-:W-:-:S04]  /*1230*/  FFMA R16, R15, R13, R0 ;  /* 0x0000000d0f107223 */ /* 0x000fc80000000000 */
[----:B------:R-:W-:-:S04]  /*1240*/  FFMA R13, R18, R16, R13 ;  /* 0x00000010120d7223 */ /* 0x000fc8000000000d */
[----:B------:R-:W-:-:S04]  /*1250*/  FFMA R16, R15, R13, R0 ;  /* 0x0000000d0f107223 */ /* 0x000fc80000000000 */
[----:B------:R-:W-:-:S05]  /*1260*/  FFMA R0, R18, R16, R13 ;  /* 0x0000001012007223 */ /* 0x000fca000000000d */
[----:B------:R-:W-:-:S04]  /*1270*/  SHF.R.U32.HI R3, RZ, 0x17, R0 ;  /* 0x00000017ff037819 */ /* 0x000fc80000011600 */
[----:B------:R-:W-:-:S04]  /*1280*/  LOP3.LUT R3, R3, 0xff, RZ, 0xc0, !PT ;  /* 0x000000ff03037812 */ /* 0x000fc800078ec0ff */
[----:B------:R-:W-:-:S05]  /*1290*/  IADD3 R11, PT, PT, R3, R14, RZ ;  /* 0x0000000e030b7210 */ /* 0x000fca0007ffe0ff */
[----:B------:R-:W-:-:S05]  /*12a0*/  VIADD R3, R11, 0xffffffff ;  /* 0xffffffff0b037836 */ /* 0x000fca0000000000 */
[----:B------:R-:W-:-:S13]  /*12b0*/  ISETP.GE.U32.AND P0, PT, R3, 0xfe, PT ;  /* 0x000000fe0300780c */ /* 0x000fda0003f06070 */
[----:B------:R-:W-:Y:S05]  /*12c0*/  @!P0 BRA `(.L_x_18) ;  /* 0x0000000000808947 */ /* 0x000fea0003800000 */
[----:B------:R-:W-:-:S13]  /*12d0*/  ISETP.GT.AND P0, PT, R11, 0xfe, PT ;  /* 0x000000fe0b00780c */ /* 0x000fda0003f04270 */
[----:B------:R-:W-:Y:S05]  /*12e0*/  @P0 BRA `(.L_x_19) ;  /* 0x00000000006c0947 */ /* 0x000fea0003800000 */
[----:B------:R-:W-:-:S13]  /*12f0*/  ISETP.GE.AND P0, PT, R11, 0x1, PT ;  /* 0x000000010b00780c */ /* 0x000fda0003f06270 */
[----:B------:R-:W-:Y:S05]  /*1300*/  @P0 BRA `(.L_x_20) ;  /* 0x0000000000740947 */ /* 0x000fea0003800000 */
[----:B------:R-:W-:Y:S02]  /*1310*/  ISETP.GE.AND P0, PT, R11, -0x18, PT ;  /* 0xffffffe80b00780c */ /* 0x000fe40003f06270 */
[----:B------:R-:W-:-:S11]  /*1320*/  LOP3.LUT R0, R0, 0x80000000, RZ, 0xc0, !PT ;  /* 0x8000000000007812 */ /* 0x000fd600078ec0ff */
[----:B------:R-:W-:Y:S05]  /*1330*/  @!P0 BRA `(.L_x_20) ;  /* 0x0000000000688947 */ /* 0x000fea0003800000 */
[CCC-:B------:R-:W-:Y:S01]  /*1340*/  FFMA.RZ R3, R18.reuse, R16.reuse, R13.reuse ;  /* 0x0000001012037223 */ /* 0x1c0fe2000000c00d */
[CCC-:B------:R-:W-:Y:S01]  /*1350*/  FFMA.RM R14, R18.reuse, R16.reuse, R13.reuse ;  /* 0x00000010120e7223 */ /* 0x1c0fe2000000400d */
[C---:B------:R-:W-:Y:S02]  /*1360*/  ISETP.NE.AND P2, PT, R11.reuse, RZ, PT ;  /* 0x000000ff0b00720c */ /* 0x040fe40003f45270 */
[----:B------:R-:W-:Y:S02]  /*1370*/  ISETP.NE.AND P1, PT, R11, RZ, PT ;  /* 0x000000ff0b00720c */ /* 0x000fe40003f25270 */
[----:B------:R-:W-:Y:S01]  /*1380*/  LOP3.LUT R9, R3, 0x7fffff, RZ, 0xc0, !PT ;  /* 0x007fffff03097812 */ /* 0x000fe200078ec0ff */
[----:B------:R-:W-:Y:S01]  /*1390*/  FFMA.RP R3, R18, R16, R13 ;  /* 0x0000001012037223 */ /* 0x000fe2000000800d */
[----:B------:R-:W-:Y:S01]  /*13a0*/  IADD3 R16, PT, PT, R11, 0x20, RZ ;  /* 0x000000200b107810 */ /* 0x000fe20007ffe0ff */
[----:B------:R-:W-:Y:S01]  /*13b0*/  IMAD.MOV R11, RZ, RZ, -R11 ;  /* 0x000000ffff0b7224 */ /* 0x000fe200078e0a0b */
[----:B------:R-:W-:-:S02]  /*13c0*/  LOP3.LUT R9, R9, 0x800000, RZ, 0xfc, !PT ;  /* 0x0080000009097812 */ /* 0x000fc400078efcff */
[----:B------:R-:W-:Y:S02]  /*13d0*/  FSETP.NEU.FTZ.AND P0, PT, R3, R14, PT ;  /* 0x0000000e0300720b */ /* 0x000fe40003f1d000 */
[----:B------:R-:W-:Y:S02]  /*13e0*/  SHF.L.U32 R16, R9, R16, RZ ;  /* 0x0000001009107219 */ /* 0x000fe400000006ff */
[----:B------:R-:W-:Y:S02]  /*13f0*/  SEL R14, R11, RZ, P2 ;  /* 0x000000ff0b0e7207 */ /* 0x000fe40001000000 */
[----:B------:R-:W-:Y:S02]  /*1400*/  ISETP.NE.AND P1, PT, R16, RZ, P1 ;  /* 0x000000ff1000720c */ /* 0x000fe40000f25270 */
[----:B------:R-:W-:Y:S02]  /*1410*/  SHF.R.U32.HI R14, RZ, R14, R9 ;  /* 0x0000000eff0e7219 */ /* 0x000fe40000011609 */
[----:B------:R-:W-:-:S02]  /*1420*/  PLOP3.LUT P0, PT, P0, P1, PT, 0xf8, 0x8f ;  /* 0x00000000008f781c */ /* 0x000fc40000703f70 */
[----:B------:R-:W-:Y:S02]  /*1430*/  SHF.R.U32.HI R16, RZ, 0x1, R14 ;  /* 0x00000001ff107819 */ /* 0x000fe4000001160e */
[----:B------:R-:W-:-:S04]  /*1440*/  SEL R3, RZ, 0x1, !P0 ;  /* 0x00000001ff037807 */ /* 0x000fc80004000000 */
[----:B------:R-:W-:-:S04]  /*1450*/  LOP3.LUT R3, R3, 0x1, R16, 0xf8, !PT ;  /* 0x0000000103037812 */ /* 0x000fc800078ef810 */
[----:B------:R-:W-:-:S04]  /*1460*/  LOP3.LUT R3, R3, R14, RZ, 0xc0, !PT ;  /* 0x0000000e03037212 */ /* 0x000fc800078ec0ff */
[----:B------:R-:W-:-:S04]  /*1470*/  IADD3 R3, PT, PT, R16, R3, RZ ;  /* 0x0000000310037210 */ /* 0x000fc80007ffe0ff */
[----:B------:R-:W-:Y:S01]  /*1480*/  LOP3.LUT R0, R3, R0, RZ, 0xfc, !PT ;  /* 0x0000000003007212 */ /* 0x000fe200078efcff */
[----:B------:R-:W-:Y:S06]  /*1490*/  BRA `(.L_x_20) ;  /* 0x0000000000107947 */ /* 0x000fec0003800000 */
.L_x_19:
[----:B------:R-:W-:-:S04]  /*14a0*/  LOP3.LUT R0, R0, 0x80000000, RZ, 0xc0, !PT ;  /* 0x8000000000007812 */ /* 0x000fc800078ec0ff */
[----:B------:R-:W-:Y:S01]  /*14b0*/  LOP3.LUT R0, R0, 0x7f800000, RZ, 0xfc, !PT ;  /* 0x7f80000000007812 */ /* 0x000fe200078efcff */
[----:B------:R-:W-:Y:S06]  /*14c0*/  BRA `(.L_x_20) ;  /* 0x0000000000047947 */ /* 0x000fec0003800000 */
.L_x_18:
[----:B------:R-:W-:-:S07]  /*14d0*/  IMAD R0, R14, 0x800000, R0 ;  /* 0x008000000e007824 */ /* 0x000fce00078e0200 */
.L_x_20:
[----:B------:R-:W-:Y:S05]  /*14e0*/  BSYNC.RECONVERGENT B2 ;  /* 0x0000000000027941 */ /* 0x000fea0003800200 */
.L_x_17:
[----:B------:R-:W-:Y:S05]  /*14f0*/  BRA `(.L_x_21) ;  /* 0x0000000000207947 */ /* 0x000fea0003800000 */
.L_x_16:
[----:B------:R-:W-:-:S04]  /*1500*/  LOP3.LUT R0, R3, 0x80000000, R0, 0x48, !PT ;  /* 0x8000000003007812 */ /* 0x000fc800078e4800 */
[----:B------:R-:W-:Y:S01]  /*1510*/  LOP3.LUT R0, R0, 0x7f800000, RZ, 0xfc, !PT ;  /* 0x7f80000000007812 */ /* 0x000fe200078efcff */
[----:B------:R-:W-:Y:S06]  /*1520*/  BRA `(.L_x_21) ;  /* 0x0000000000147947 */ /* 0x000fec0003800000 */
.L_x_15:
[----:B------:R-:W-:Y:S01]  /*1530*/  LOP3.LUT R0, R3, 0x80000000, R0, 0x48, !PT ;  /* 0x8000000003007812 */ /* 0x000fe200078e4800 */
[----:B------:R-:W-:Y:S06]  /*1540*/  BRA `(.L_x_21) ;  /* 0x00000000000c7947 */ /* 0x000fec0003800000 */
.L_x_14:
[----:B------:R-:W0:Y:S01]  /*1550*/  MUFU.RSQ R0, -QNAN ;  /* 0xffc0000000007908 */ /* 0x000e220000001400 */
[----:B------:R-:W-:Y:S05]  /*1560*/  BRA `(.L_x_21) ;  /* 0x0000000000047947 */ /* 0x000fea0003800000 */
.L_x_13:
[----:B------:R-:W-:-:S07]  /*1570*/  FADD.FTZ R0, R0, R3 ;  /* 0x0000000300007221 */ /* 0x000fce0000010000 */
.L_x_21:
[----:B------:R-:W-:Y:S05]  /*1580*/  BSYNC.RECONVERGENT B1 ;  /* 0x0000000000017941 */ /* 0x000fea0003800200 */
.L_x_11:
[----:B------:R-:W-:-:S04]  /*1590*/  HFMA2 R13, -RZ, RZ, 0, 0 ;  /* 0x00000000ff0d7431 */ /* 0x000fc800000001ff */
[----:B0-----:R-:W-:Y:S05]  /*15a0*/  RET.REL.NODEC R12 `(_Z17_2Dstencil_globalPfS_S_PiS0_) ;  /* 0xffffffe80c947950 */ /* 0x001fea0003c3ffff */
.L_x_22:
[----:B------:R-:W-:-:S00]  /*15b0*/  BRA `(.L_x_22) ;  /* 0xfffffffc00fc7947 */ /* 0x000fc0000383ffff */
[----:B------:R-:W-:-:S00]  /*15c0*/  NOP ;  /* 0x0000000000007918 */ /* 0x000fc00000000000 */
        /* <DEDUP_REMOVED lines=11> */
.L_x_24:


//--------------------- .nv.shared._Z17_2Dstencil_globalPfS_S_PiS0_ --------------------------
	.section	.nv.shared._Z17_2Dstencil_globalPfS_S_PiS0_,"aw",@nobits
	.sectionflags	@""
	.align	16
	.zero		1024


//--------------------- .nv.shared.reserved.0     --------------------------
	.section	.nv.shared.reserved.0,"aw",@nobits
	.weak		__nv_reservedSMEM_offset_0_alias
	.size		__nv_reservedSMEM_offset_0_alias, 0, 64
	.other		__nv_reservedSMEM_offset_0_alias,@"STO_CUDA_RESERVED_SHARED STV_DEFAULT"
__nv_reservedSMEM_offset_0_alias:
	.zero		0
	.zero		64


//--------------------- .nv.constant0._Z17_2Dstencil_globalPfS_S_PiS0_ --------------------------
	.section	.nv.constant0._Z17_2Dstencil_globalPfS_S_PiS0_,"a",@progbits
	.sectionflags	@""
	.align	4
.nv.constant0._Z17_2Dstencil_globalPfS_S_PiS0_:
	.zero		936


//--------------------- SYMBOLS --------------------------

	.type		.nv.reservedSmem.offset0,@object
	.size		.nv.reservedSmem.offset0,0x4
	.type		.nv.reservedSmem.cap,@object
	.size		.nv.reservedSmem.cap,0x4
